//
// Generated by NVIDIA NVVM Compiler
//
// Compiler Build ID: CL-36424714
// Cuda compilation tools, release 13.0, V13.0.88
// Based on NVVM 20.0.0
//

.version 9.0
.target sm_100
.address_size 64

	// .globl	_Z16calculate_forcesPvS_
.extern .shared .align 16 .b8 sPos[];

.visible .entry _Z16calculate_forcesPvS_(
	.param .u64 .ptr .align 1 _Z16calculate_forcesPvS__param_0,
	.param .u64 .ptr .align 1 _Z16calculate_forcesPvS__param_1
)
{
	.reg .pred 	%p<7>;
	.reg .b32 	%r<38>;
	.reg .b32 	%f<181>;
	.reg .b64 	%rd<11>;

	ld.param.u64 	%rd3, [_Z16calculate_forcesPvS__param_0];
	ld.param.u64 	%rd2, [_Z16calculate_forcesPvS__param_1];
	cvta.to.global.u64 	%rd1, %rd3;
	mov.u32 	%r19, %ctaid.x;
	mov.u32 	%r1, %ntid.x;
	mov.u32 	%r2, %tid.x;
	mad.lo.s32 	%r3, %r19, %r1, %r2;
	mul.wide.s32 	%rd4, %r3, 16;
	add.s64 	%rd5, %rd1, %rd4;
	.pragma "used_bytes_mask 4095";
	ld.global.v4.f32 	{%f1, %f2, %f3, %f35}, [%rd5];
	shl.b32 	%r20, %r2, 4;
	mov.u32 	%r21, sPos;
	add.s32 	%r4, %r21, %r20;
	and.b32  	%r5, %r1, 3;
	and.b32  	%r6, %r1, 2044;
	and.b32  	%r7, %r1, 1;
	and.b32  	%r22, %r1, -4;
	neg.s32 	%r8, %r22;
	mov.f32 	%f180, 0f00000000;
	mov.b32 	%r33, 0;
	mov.f32 	%f178, %f180;
	mov.f32 	%f179, %f180;
$L__BB0_1:
	setp.lt.u32 	%p1, %r1, 4;
	mad.lo.s32 	%r24, %r33, %r1, %r2;
	mul.wide.u32 	%rd6, %r24, 16;
	add.s64 	%rd7, %rd1, %rd6;
	ld.global.v4.f32 	{%f37, %f38, %f39, %f40}, [%rd7];
	st.shared.v4.f32 	[%r4], {%f37, %f38, %f39, %f40};
	bar.sync 	0;
	mov.b32 	%r37, 0;
	@%p1 bra 	$L__BB0_4;
	add.s32 	%r34, %r21, 32;
	mov.u32 	%r35, %r8;
$L__BB0_3:
	.pragma "nounroll";
	ld.shared.v4.f32 	{%f41, %f42, %f43, %f44}, [%r34+-32];
	sub.f32 	%f45, %f41, %f1;
	sub.f32 	%f46, %f42, %f2;
	sub.f32 	%f47, %f43, %f3;
	mul.f32 	%f48, %f46, %f46;
	fma.rn.f32 	%f49, %f45, %f45, %f48;
	fma.rn.f32 	%f50, %f47, %f47, %f49;
	mul.f32 	%f51, %f50, %f50;
	mul.f32 	%f52, %f50, %f51;
	sqrt.rn.f32 	%f53, %f52;
	rcp.rn.f32 	%f54, %f53;
	mul.f32 	%f55, %f44, %f54;
	fma.rn.f32 	%f56, %f45, %f55, %f178;
	fma.rn.f32 	%f57, %f46, %f55, %f179;
	fma.rn.f32 	%f58, %f47, %f55, %f180;
	ld.shared.v4.f32 	{%f59, %f60, %f61, %f62}, [%r34+-16];
	sub.f32 	%f63, %f59, %f1;
	sub.f32 	%f64, %f60, %f2;
	sub.f32 	%f65, %f61, %f3;
	mul.f32 	%f66, %f64, %f64;
	fma.rn.f32 	%f67, %f63, %f63, %f66;
	fma.rn.f32 	%f68, %f65, %f65, %f67;
	mul.f32 	%f69, %f68, %f68;
	mul.f32 	%f70, %f68, %f69;
	sqrt.rn.f32 	%f71, %f70;
	rcp.rn.f32 	%f72, %f71;
	mul.f32 	%f73, %f62, %f72;
	fma.rn.f32 	%f74, %f63, %f73, %f56;
	fma.rn.f32 	%f75, %f64, %f73, %f57;
	fma.rn.f32 	%f76, %f65, %f73, %f58;
	ld.shared.v4.f32 	{%f77, %f78, %f79, %f80}, [%r34];
	sub.f32 	%f81, %f77, %f1;
	sub.f32 	%f82, %f78, %f2;
	sub.f32 	%f83, %f79, %f3;
	mul.f32 	%f84, %f82, %f82;
	fma.rn.f32 	%f85, %f81, %f81, %f84;
	fma.rn.f32 	%f86, %f83, %f83, %f85;
	mul.f32 	%f87, %f86, %f86;
	mul.f32 	%f88, %f86, %f87;
	sqrt.rn.f32 	%f89, %f88;
	rcp.rn.f32 	%f90, %f89;
	mul.f32 	%f91, %f80, %f90;
	fma.rn.f32 	%f92, %f81, %f91, %f74;
	fma.rn.f32 	%f93, %f82, %f91, %f75;
	fma.rn.f32 	%f94, %f83, %f91, %f76;
	ld.shared.v4.f32 	{%f95, %f96, %f97, %f98}, [%r34+16];
	sub.f32 	%f99, %f95, %f1;
	sub.f32 	%f100, %f96, %f2;
	sub.f32 	%f101, %f97, %f3;
	mul.f32 	%f102, %f100, %f100;
	fma.rn.f32 	%f103, %f99, %f99, %f102;
	fma.rn.f32 	%f104, %f101, %f101, %f103;
	mul.f32 	%f105, %f104, %f104;
	mul.f32 	%f106, %f104, %f105;
	sqrt.rn.f32 	%f107, %f106;
	rcp.rn.f32 	%f108, %f107;
	mul.f32 	%f109, %f98, %f108;
	fma.rn.f32 	%f178, %f99, %f109, %f92;
	fma.rn.f32 	%f179, %f100, %f109, %f93;
	fma.rn.f32 	%f180, %f101, %f109, %f94;
	add.s32 	%r35, %r35, 4;
	add.s32 	%r34, %r34, 64;
	setp.ne.s32 	%p2, %r35, 0;
	mov.u32 	%r37, %r6;
	@%p2 bra 	$L__BB0_3;
$L__BB0_4:
	setp.eq.s32 	%p3, %r5, 0;
	@%p3 bra 	$L__BB0_9;
	setp.eq.s32 	%p4, %r5, 1;
	@%p4 bra 	$L__BB0_7;
	shl.b32 	%r27, %r37, 4;
	add.s32 	%r29, %r21, %r27;
	ld.shared.v4.f32 	{%f111, %f112, %f113, %f114}, [%r29];
	sub.f32 	%f115, %f111, %f1;
	sub.f32 	%f116, %f112, %f2;
	sub.f32 	%f117, %f113, %f3;
	mul.f32 	%f118, %f116, %f116;
	fma.rn.f32 	%f119, %f115, %f115, %f118;
	fma.rn.f32 	%f120, %f117, %f117, %f119;
	mul.f32 	%f121, %f120, %f120;
	mul.f32 	%f122, %f120, %f121;
	sqrt.rn.f32 	%f123, %f122;
	rcp.rn.f32 	%f124, %f123;
	mul.f32 	%f125, %f114, %f124;
	fma.rn.f32 	%f126, %f115, %f125, %f178;
	fma.rn.f32 	%f127, %f116, %f125, %f179;
	fma.rn.f32 	%f128, %f117, %f125, %f180;
	ld.shared.v4.f32 	{%f129, %f130, %f131, %f132}, [%r29+16];
	sub.f32 	%f133, %f129, %f1;
	sub.f32 	%f134, %f130, %f2;
	sub.f32 	%f135, %f131, %f3;
	mul.f32 	%f136, %f134, %f134;
	fma.rn.f32 	%f137, %f133, %f133, %f136;
	fma.rn.f32 	%f138, %f135, %f135, %f137;
	mul.f32 	%f139, %f138, %f138;
	mul.f32 	%f140, %f138, %f139;
	sqrt.rn.f32 	%f141, %f140;
	rcp.rn.f32 	%f142, %f141;
	mul.f32 	%f143, %f132, %f142;
	fma.rn.f32 	%f178, %f133, %f143, %f126;
	fma.rn.f32 	%f179, %f134, %f143, %f127;
	fma.rn.f32 	%f180, %f135, %f143, %f128;
	add.s32 	%r37, %r37, 2;
$L__BB0_7:
	setp.eq.s32 	%p5, %r7, 0;
	@%p5 bra 	$L__BB0_9;
	shl.b32 	%r30, %r37, 4;
	add.s32 	%r32, %r21, %r30;
	ld.shared.v4.f32 	{%f144, %f145, %f146, %f147}, [%r32];
	sub.f32 	%f148, %f144, %f1;
	sub.f32 	%f149, %f145, %f2;
	sub.f32 	%f150, %f146, %f3;
	mul.f32 	%f151, %f149, %f149;
	fma.rn.f32 	%f152, %f148, %f148, %f151;
	fma.rn.f32 	%f153, %f150, %f150, %f152;
	mul.f32 	%f154, %f153, %f153;
	mul.f32 	%f155, %f153, %f154;
	sqrt.rn.f32 	%f156, %f155;
	rcp.rn.f32 	%f157, %f156;
	mul.f32 	%f158, %f147, %f157;
	fma.rn.f32 	%f178, %f148, %f158, %f178;
	fma.rn.f32 	%f179, %f149, %f158, %f179;
	fma.rn.f32 	%f180, %f150, %f158, %f180;
$L__BB0_9:
	bar.sync 	0;
	add.s32 	%r33, %r33, 1;
	setp.ne.s32 	%p6, %r33, 20;
	@%p6 bra 	$L__BB0_1;
	cvta.to.global.u64 	%rd8, %rd2;
	add.s64 	%rd10, %rd8, %rd4;
	mov.f32 	%f159, 0f00000000;
	st.global.v4.f32 	[%rd10], {%f178, %f179, %f180, %f159};
	ret;

}


// ===== COMPILED SASS (sm_100) =====

	.target	sm_100

	.elftype	@"ET_EXEC"


//--------------------- .note.nv.tkinfo           --------------------------
	.section	.note.nv.tkinfo,"",@"SHT_NOTE"
	.sectionflags	@"SHF_NOTE_NV_TKINFO"
	.tkinfo
        /*0018*/ 	.word	0x00000002
        /*0030*/ 	.string	""
        /*0030*/ 	.string	"ptxas"
        /*0030*/ 	.string	"Cuda compilation tools, release 13.0, V13.0.88"
        /*0030*/ 	.string	"Build cuda_13.0.r13.0/compiler.36424714_0"
        /*0030*/ 	.string	"-arch sm_100 -m 64 "



//--------------------- .note.nv.cuinfo           --------------------------
	.section	.note.nv.cuinfo,"",@"SHT_NOTE"
	.sectionflags	@"SHF_NOTE_NV_CUINFO"
        /*0018*/ 	.short	0x0002
        /*001a*/ 	.short	0x0064
        /*001c*/ 	.short	0x0082
	.zero		2


//--------------------- .nv.info                  --------------------------
	.section	.nv.info,"",@"SHT_CUDA_INFO"
	.align	4


	//----- nvinfo : EIATTR_REGCOUNT
	.align		4
        /*0000*/ 	.byte	0x04, 0x2f
        /*0002*/ 	.short	(.L_1 - .L_0)
	.align		4
.L_0:
        /*0004*/ 	.word	index@(_Z16calculate_forcesPvS_)
        /*0008*/ 	.word	0x00000020


	//----- nvinfo : EIATTR_FRAME_SIZE
	.align		4
.L_1:
        /*000c*/ 	.byte	0x04, 0x11
        /*000e*/ 	.short	(.L_3 - .L_2)
	.align		4
.L_2:
        /*0010*/ 	.word	index@($__internal_1_$__cuda_sm20_sqrt_rn_f32_slowpath)
        /*0014*/ 	.word	0x00000000


	//----- nvinfo : EIATTR_FRAME_SIZE
	.align		4
.L_3:
        /*0018*/ 	.byte	0x04, 0x11
        /*001a*/ 	.short	(.L_5 - .L_4)
	.align		4
.L_4:
        /*001c*/ 	.word	index@($__internal_0_$__cuda_sm20_rcp_rn_f32_slowpath)
        /*0020*/ 	.word	0x00000000


	//----- nvinfo : EIATTR_FRAME_SIZE
	.align		4
.L_5:
        /*0024*/ 	.byte	0x04, 0x11
        /*0026*/ 	.short	(.L_7 - .L_6)
	.align		4
.L_6:
        /*0028*/ 	.word	index@(_Z16calculate_forcesPvS_)
        /*002c*/ 	.word	0x00000000


	//----- nvinfo : EIATTR_MIN_STACK_SIZE
	.align		4
.L_7:
        /*0030*/ 	.byte	0x04, 0x12
        /*0032*/ 	.short	(.L_9 - .L_8)
	.align		4
.L_8:
        /*0034*/ 	.word	index@(_Z16calculate_forcesPvS_)
        /*0038*/ 	.word	0x00000000
.L_9:


//--------------------- .nv.compat                --------------------------
	.section	.nv.compat,"",@"SHT_CUDA_COMPAT_INFO"
	.align	4
        /*0000*/ 	.byte	0x02, 0x09, 0x00, 0x00, 0x02, 0x02, 0x01, 0x00, 0x02, 0x05, 0x05, 0x00, 0x03, 0x07, 0x01, 0x01
        /*0010*/ 	.byte	0x02, 0x03, 0x00, 0x00, 0x02, 0x06, 0x01, 0x00, 0x04, 0x0b, 0x08, 0x00, 0x01, 0x00, 0x00, 0x00
        /*0020*/ 	.byte	0x00, 0x00, 0x00, 0x00


//--------------------- .nv.info._Z16calculate_forcesPvS_ --------------------------
	.section	.nv.info._Z16calculate_forcesPvS_,"",@"SHT_CUDA_INFO"
	.sectionflags	@""
	.align	4


	//----- nvinfo : EIATTR_CUDA_API_VERSION
	.align		4
        /*0000*/ 	.byte	0x04, 0x37
        /*0002*/ 	.short	(.L_11 - .L_10)
.L_10:
        /*0004*/ 	.word	0x00000082


	//----- nvinfo : EIATTR_KPARAM_INFO
	.align		4
.L_11:
        /*0008*/ 	.byte	0x04, 0x17
        /*000a*/ 	.short	(.L_13 - .L_12)
.L_12:
        /*000c*/ 	.word	0x00000000
        /*0010*/ 	.short	0x0001
        /*0012*/ 	.short	0x0008
        /*0014*/ 	.byte	0x00, 0xf5, 0x21, 0x00


	//----- nvinfo : EIATTR_KPARAM_INFO
	.align		4
.L_13:
        /*0018*/ 	.byte	0x04, 0x17
        /*001a*/ 	.short	(.L_15 - .L_14)
.L_14:
        /*001c*/ 	.word	0x00000000
        /*0020*/ 	.short	0x0000
        /*0022*/ 	.short	0x0000
        /*0024*/ 	.byte	0x00, 0xf5, 0x21, 0x00


	//----- nvinfo : EIATTR_SPARSE_MMA_MASK
	.align		4
.L_15:
        /*0028*/ 	.byte	0x03, 0x50
        /*002a*/ 	.short	0x0000


	//----- nvinfo : EIATTR_MAXREG_COUNT
	.align		4
        /*002c*/ 	.byte	0x03, 0x1b
        /*002e*/ 	.short	0x00ff


	//----- nvinfo : EIATTR_NUM_BARRIERS
	.align		4
        /*0030*/ 	.byte	0x02, 0x4c
        /*0032*/ 	.byte	0x01
	.zero		1


	//----- nvinfo : EIATTR_MERCURY_ISA_VERSION
	.align		4
        /*0034*/ 	.byte	0x03, 0x5f
        /*0036*/ 	.short	0x0101


	//----- nvinfo : EIATTR_UNUSED_LOAD_BYTE_OFFSET
	.align		4
        /*0038*/ 	.byte	0x04, 0x44
        /*003a*/ 	.short	(.L_17 - .L_16)


	//   ....[0]....
.L_16:
        /*003c*/ 	.word	0x00000080
        /*0040*/ 	.word	0x00000fff


	//----- nvinfo : EIATTR_VRC_CTA_INIT_COUNT
	.align		4
.L_17:
        /*0044*/ 	.byte	0x02, 0x4a
	.zero		1
	.zero		1


	//----- nvinfo : EIATTR_EXIT_INSTR_OFFSETS
	.align		4
        /*0048*/ 	.byte	0x04, 0x1c
        /*004a*/ 	.short	(.L_19 - .L_18)


	//   ....[0]....
.L_18:
        /*004c*/ 	.word	0x000014e0


	//----- nvinfo : EIATTR_CRS_STACK_SIZE
	.align		4
.L_19:
        /*0050*/ 	.byte	0x04, 0x1e
        /*0052*/ 	.short	(.L_21 - .L_20)
.L_20:
        /*0054*/ 	.word	0x00000000


	//----- nvinfo : EIATTR_CBANK_PARAM_SIZE
	.align		4
.L_21:
        /*0058*/ 	.byte	0x03, 0x19
        /*005a*/ 	.short	0x0010


	//----- nvinfo : EIATTR_PARAM_CBANK
	.align		4
        /*005c*/ 	.byte	0x04, 0x0a
        /*005e*/ 	.short	(.L_23 - .L_22)
	.align		4
.L_22:
        /*0060*/ 	.word	index@(.nv.constant0._Z16calculate_forcesPvS_)
        /*0064*/ 	.short	0x0380
        /*0066*/ 	.short	0x0010


	//----- nvinfo : EIATTR_SW_WAR
	.align		4
.L_23:
        /*0068*/ 	.byte	0x04, 0x36
        /*006a*/ 	.short	(.L_25 - .L_24)
.L_24:
        /*006c*/ 	.word	0x00000008
.L_25:


//--------------------- .nv.callgraph             --------------------------
	.section	.nv.callgraph,"",@"SHT_CUDA_CALLGRAPH"
	.align	4
	.sectionentsize	8
	.align		4
        /*0000*/ 	.word	0x00000000
	.align		4
        /*0004*/ 	.word	0xffffffff
	.align		4
        /*0008*/ 	.word	0x00000000
	.align		4
        /*000c*/ 	.word	0xfffffffe
	.align		4
        /*0010*/ 	.word	0x00000000
	.align		4
        /*0014*/ 	.word	0xfffffffd
	.align		4
        /*0018*/ 	.word	0x00000000
	.align		4
        /*001c*/ 	.word	0xfffffffc


//--------------------- .text._Z16calculate_forcesPvS_ --------------------------
	.section	.text._Z16calculate_forcesPvS_,"ax",@progbits
	.align	128
        .global         _Z16calculate_forcesPvS_
        .type           _Z16calculate_forcesPvS_,@function
        .size           _Z16calculate_forcesPvS_,(.L_x_54 - _Z16calculate_forcesPvS_)
        .other          _Z16calculate_forcesPvS_,@"STO_CUDA_ENTRY STV_DEFAULT"
_Z16calculate_forcesPvS_:
.text._Z16calculate_forcesPvS_:
[----:B------:R-:W-:Y:S01]  /*0000*/  LDC R1, c[0x0][0x37c] ;  /* 0x0000df00ff017b82 */ /* 0x000fe20000000800 */
[----:B------:R-:W0:Y:S07]  /*0010*/  S2R R2, SR_TID.X ;  /* 0x0000000000027919 */ /* 0x000e2e0000002100 */
[----:B------:R-:W0:Y:S01]  /*0020*/  S2UR UR4, SR_CTAID.X ;  /* 0x00000000000479c3 */ /* 0x000e220000002500 */
[----:B------:R-:W1:Y:S07]  /*0030*/  LDCU.64 UR8, c[0x0][0x358] ;  /* 0x00006b00ff0877ac */ /* 0x000e6e0008000a00 */
[----:B------:R-:W0:Y:S08]  /*0040*/  LDC R3, c[0x0][0x360] ;  /* 0x0000d800ff037b82 */ /* 0x000e300000000800 */
[----:B------:R-:W2:Y:S01]  /*0050*/  LDC.64 R4, c[0x0][0x380] ;  /* 0x0000e000ff047b82 */ /* 0x000ea20000000a00 */
[----:B0-----:R-:W-:-:S04]  /*0060*/  IMAD R0, R3, UR4, R2 ;  /* 0x0000000403007c24 */ /* 0x001fc8000f8e0202 */
[----:B--2---:R-:W-:-:S06]  /*0070*/  IMAD.WIDE R4, R0, 0x10, R4 ;  /* 0x0000001000047825 */ /* 0x004fcc00078e0204 */
[----:B-1----:R-:W5:Y:S01]  /*0080*/  LDG.E.128 R4, desc[UR8][R4.64] ;  /* 0x0000000804047981 */ /* 0x002f62000c1e1d00 */
[----:B------:R-:W0:Y:S01]  /*0090*/  S2UR UR5, SR_CgaCtaId ;  /* 0x00000000000579c3 */ /* 0x000e220000008800 */
[----:B------:R-:W-:Y:S01]  /*00a0*/  UMOV UR4, 0x400 ;  /* 0x0000040000047882 */ /* 0x000fe20000000000 */
[C---:B------:R-:W-:Y:S01]  /*00b0*/  LOP3.LUT R20, R3.reuse, 0xfffffffc, RZ, 0xc0, !PT ;  /* 0xfffffffc03147812 */ /* 0x040fe200078ec0ff */
[----:B------:R-:W-:Y:S01]  /*00c0*/  HFMA2 R10, -RZ, RZ, 0, 0 ;  /* 0x00000000ff0a7431 */ /* 0x000fe200000001ff */
[----:B------:R-:W-:Y:S02]  /*00d0*/  CS2R R8, SRZ ;  /* 0x0000000000087805 */ /* 0x000fe4000001ff00 */
[C---:B------:R-:W-:Y:S02]  /*00e0*/  LOP3.LUT R22, R3.reuse, 0x3, RZ, 0xc0, !PT ;  /* 0x0000000303167812 */ /* 0x040fe400078ec0ff */
[----:B------:R-:W-:Y:S02]  /*00f0*/  LOP3.LUT R21, R3, 0x7fc, RZ, 0xc0, !PT ;  /* 0x000007fc03157812 */ /* 0x000fe400078ec0ff */
[----:B------:R-:W-:Y:S01]  /*0100*/  IADD3 R20, PT, PT, -R20, RZ, RZ ;  /* 0x000000ff14147210 */ /* 0x000fe20007ffe1ff */
[----:B0-----:R-:W-:-:S03]  /*0110*/  ULEA UR5, UR5, UR4, 0x18 ;  /* 0x0000000405057291 */ /* 0x001fc6000f8ec0ff */
[----:B------:R-:W-:-:S03]  /*0120*/  UMOV UR4, URZ ;  /* 0x000000ff00047c82 */ /* 0x000fc60008000000 */
[----:B------:R-:W-:-:S07]  /*0130*/  LEA R23, R2, UR5, 0x4 ;  /* 0x0000000502177c11 */ /* 0x000fce000f8e20ff */
.L_x_46:
[----:B0-----:R-:W0:Y:S01]  /*0140*/  LDC.64 R12, c[0x0][0x380] ;  /* 0x0000e000ff0c7b82 */ /* 0x001e220000000a00 */
[----:B-----5:R-:W-:-:S04]  /*0150*/  IMAD R7, R3, UR4, R2 ;  /* 0x0000000403077c24 */ /* 0x020fc8000f8e0202 */
[----:B0-----:R-:W-:-:S06]  /*0160*/  IMAD.WIDE.U32 R12, R7, 0x10, R12 ;  /* 0x00000010070c7825 */ /* 0x001fcc00078e000c */
[----:B------:R-:W2:Y:S01]  /*0170*/  LDG.E.128 R12, desc[UR8][R12.64] ;  /* 0x000000080c0c7981 */ /* 0x000ea2000c1e1d00 */
[----:B------:R-:W-:Y:S01]  /*0180*/  ISETP.GE.U32.AND P0, PT, R3, 0x4, PT ;  /* 0x000000040300780c */ /* 0x000fe20003f06070 */
[----:B------:R-:W-:Y:S01]  /*0190*/  UIADD3 UR4, UPT, UPT, UR4, 0x1, URZ ;  /* 0x0000000104047890 */ /* 0x000fe2000fffe0ff */
[----:B------:R-:W-:-:S03]  /*01a0*/  MOV R7, RZ ;  /* 0x000000ff00077202 */ /* 0x000fc60000000f00 */
[----:B------:R-:W-:Y:S01]  /*01b0*/  UISETP.NE.AND UP0, UPT, UR4, 0x14, UPT ;  /* 0x000000140400788c */ /* 0x000fe2000bf05270 */
[----:B--2---:R0:W-:Y:S01]  /*01c0*/  STS.128 [R23], R12 ;  /* 0x0000000c17007388 */ /* 0x0041e20000000c00 */
[----:B------:R-:W-:Y:S06]  /*01d0*/  BAR.SYNC.DEFER_BLOCKING 0x0 ;  /* 0x0000000000007b1d */ /* 0x000fec0000010000 */
[----:B------:R-:W-:Y:S05]  /*01e0*/  @!P0 BRA `(.L_x_0) ;  /* 0x00000008009c8947 */ /* 0x000fea0003800000 */
[----:B------:R-:W-:Y:S01]  /*01f0*/  MOV R7, R20 ;  /* 0x0000001400077202 */ /* 0x000fe20000000f00 */
[----:B------:R-:W-:-:S12]  /*0200*/  UIADD3 UR6, UPT, UPT, UR5, 0x20, URZ ;  /* 0x0000002005067890 */ /* 0x000fd8000fffe0ff */
.L_x_25:
[----:B0-----:R-:W0:Y:S01]  /*0210*/  LDS.128 R12, [UR6+-0x20] ;  /* 0xffffe006ff0c7984 */ /* 0x001e220008000c00 */
[----:B------:R-:W-:Y:S01]  /*0220*/  BSSY.RECONVERGENT B0, `(.L_x_1) ;  /* 0x0000015000007945 */ /* 0x000fe20003800200 */
[----:B0-----:R-:W-:Y:S01]  /*0230*/  FADD R24, -R5, R13 ;  /* 0x0000000d05187221 */ /* 0x001fe20000000100 */
[----:B------:R-:W-:Y:S01]  /*0240*/  FADD R11, -R4, R12 ;  /* 0x0000000c040b7221 */ /* 0x000fe20000000100 */
[----:B------:R-:W-:Y:S02]  /*0250*/  FADD R29, -R6, R14 ;  /* 0x0000000e061d7221 */ /* 0x000fe40000000100 */
[----:B------:R-:W-:-:S04]  /*0260*/  FMUL R12, R24, R24 ;  /* 0x00000018180c7220 */ /* 0x000fc80000400000 */
[----:B------:R-:W-:-:S04]  /*0270*/  FFMA R12, R11, R11, R12 ;  /* 0x0000000b0b0c7223 */ /* 0x000fc8000000000c */
[----:B------:R-:W-:-:S04]  /*0280*/  FFMA R12, R29, R29, R12 ;  /* 0x0000001d1d0c7223 */ /* 0x000fc8000000000c */
[----:B------:R-:W-:-:S04]  /*0290*/  FMUL R13, R12, R12 ;  /* 0x0000000c0c0d7220 */ /* 0x000fc80000400000 */
[----:B------:R-:W-:-:S04]  /*02a0*/  FMUL R13, R12, R13 ;  /* 0x0000000d0c0d7220 */ /* 0x000fc80000400000 */
[----:B------:R0:W1:Y:S01]  /*02b0*/  MUFU.RSQ R14, R13 ;  /* 0x0000000d000e7308 */ /* 0x0000620000001400 */
[----:B------:R-:W-:-:S04]  /*02c0*/  IADD3 R12, PT, PT, R13, -0xd000000, RZ ;  /* 0xf30000000d0c7810 */ /* 0x000fc80007ffe0ff */
[----:B------:R-:W-:-:S13]  /*02d0*/  ISETP.GT.U32.AND P0, PT, R12, 0x727fffff, PT ;  /* 0x727fffff0c00780c */ /* 0x000fda0003f04070 */
[----:B01----:R-:W-:Y:S05]  /*02e0*/  @!P0 BRA `(.L_x_2) ;  /* 0x0000000000108947 */ /* 0x003fea0003800000 */
[----:B------:R-:W-:-:S07]  /*02f0*/  MOV R12, 0x310 ;  /* 0x00000310000c7802 */ /* 0x000fce0000000f00 */
[----:B------:R-:W-:Y:S05]  /*0300*/  CALL.REL.NOINC `($__internal_1_$__cuda_sm20_sqrt_rn_f32_slowpath) ;  /* 0x00000014004c7944 */ /* 0x000fea0003c00000 */
[----:B------:R-:W-:Y:S01]  /*0310*/  MOV R12, R27 ;  /* 0x0000001b000c7202 */ /* 0x000fe20000000f00 */
[----:B------:R-:W-:Y:S06]  /*0320*/  BRA `(.L_x_3) ;  /* 0x0000000000107947 */ /* 0x000fec0003800000 */
.L_x_2:
[----:B------:R-:W-:Y:S01]  /*0330*/  FMUL.FTZ R12, R13, R14 ;  /* 0x0000000e0d0c7220 */ /* 0x000fe20000410000 */
[----:B------:R-:W-:-:S03]  /*0340*/  FMUL.FTZ R14, R14, 0.5 ;  /* 0x3f0000000e0e7820 */ /* 0x000fc60000410000 */
[----:B------:R-:W-:-:S04]  /*0350*/  FFMA R13, -R12, R12, R13 ;  /* 0x0000000c0c0d7223 */ /* 0x000fc8000000010d */
[----:B------:R-:W-:-:S07]  /*0360*/  FFMA R12, R13, R14, R12 ;  /* 0x0000000e0d0c7223 */ /* 0x000fce000000000c */
.L_x_3:
[----:B------:R-:W-:Y:S05]  /*0370*/  BSYNC.RECONVERGENT B0 ;  /* 0x0000000000007941 */ /* 0x000fea0003800200 */
.L_x_1:
[----:B------:R-:W-:Y:S01]  /*0380*/  IADD3 R13, PT, PT, R12, 0x1800000, RZ ;  /* 0x018000000c0d7810 */ /* 0x000fe20007ffe0ff */
[----:B------:R-:W-:Y:S03]  /*0390*/  BSSY.RECONVERGENT B0, `(.L_x_4) ;  /* 0x000000b000007945 */ /* 0x000fe60003800200 */
[----:B------:R-:W-:-:S04]  /*03a0*/  LOP3.LUT R13, R13, 0x7f800000, RZ, 0xc0, !PT ;  /* 0x7f8000000d0d7812 */ /* 0x000fc800078ec0ff */
[----:B------:R-:W-:-:S13]  /*03b0*/  ISETP.GT.U32.AND P0, PT, R13, 0x1ffffff, PT ;  /* 0x01ffffff0d00780c */ /* 0x000fda0003f04070 */
[----:B------:R-:W-:Y:S05]  /*03c0*/  @P0 BRA `(.L_x_5) ;  /* 0x00000000000c0947 */ /* 0x000fea0003800000 */
[----:B------:R-:W-:-:S07]  /*03d0*/  MOV R14, 0x3f0 ;  /* 0x000003f0000e7802 */ /* 0x000fce0000000f00 */
[----:B------:R-:W-:Y:S05]  /*03e0*/  CALL.REL.NOINC `($__internal_0_$__cuda_sm20_rcp_rn_f32_slowpath) ;  /* 0x0000001000407944 */ /* 0x000fea0003c00000 */
[----:B------:R-:W-:Y:S05]  /*03f0*/  BRA `(.L_x_6) ;  /* 0x0000000000107947 */ /* 0x000fea0003800000 */
.L_x_5:
[----:B------:R-:W0:Y:S02]  /*0400*/  MUFU.RCP R25, R12 ;  /* 0x0000000c00197308 */ /* 0x000e240000001000 */
[----:B0-----:R-:W-:-:S04]  /*0410*/  FFMA R13, R25, R12, -1 ;  /* 0xbf800000190d7423 */ /* 0x001fc8000000000c */
[----:B------:R-:W-:-:S04]  /*0420*/  FADD.FTZ R14, -R13, -RZ ;  /* 0x800000ff0d0e7221 */ /* 0x000fc80000010100 */
[----:B------:R-:W-:-:S07]  /*0430*/  FFMA R25, R25, R14, R25 ;  /* 0x0000000e19197223 */ /* 0x000fce0000000019 */
.L_x_6:
[----:B------:R-:W-:Y:S05]  /*0440*/  BSYNC.RECONVERGENT B0 ;  /* 0x0000000000007941 */ /* 0x000fea0003800200 */
.L_x_4:
[----:B------:R-:W0:Y:S01]  /*0450*/  LDS.128 R16, [UR6+-0x10] ;  /* 0xfffff006ff107984 */ /* 0x000e220008000c00 */
[----:B------:R-:W-:Y:S01]  /*0460*/  FMUL R25, R15, R25 ;  /* 0x000000190f197220 */ /* 0x000fe20000400000 */
[----:B------:R-:W-:Y:S03]  /*0470*/  BSSY.RECONVERGENT B0, `(.L_x_7) ;  /* 0x0000018000007945 */ /* 0x000fe60003800200 */
[-C--:B------:R-:W-:Y:S01]  /*0480*/  FFMA R15, R11, R25.reuse, R8 ;  /* 0x000000190b0f7223 */ /* 0x080fe20000000008 */
[-C--:B------:R-:W-:Y:S01]  /*0490*/  FFMA R24, R24, R25.reuse, R9 ;  /* 0x0000001918187223 */ /* 0x080fe20000000009 */
[----:B------:R-:W-:Y:S01]  /*04a0*/  FFMA R29, R29, R25, R10 ;  /* 0x000000191d1d7223 */ /* 0x000fe2000000000a */
[----:B0-----:R-:W-:Y:S01]  /*04b0*/  FADD R17, -R5, R17 ;  /* 0x0000001105117221 */ /* 0x001fe20000000100 */
[----:B------:R-:W-:Y:S01]  /*04c0*/  FADD R16, -R4, R16 ;  /* 0x0000001004107221 */ /* 0x000fe20000000100 */
[----:B------:R-:W-:-:S02]  /*04d0*/  FADD R28, -R6, R18 ;  /* 0x00000012061c7221 */ /* 0x000fc40000000100 */
        /* <DEDUP_REMOVED lines=13> */
.L_x_8:
[----:B------:R-:W-:Y:S01]  /*05b0*/  FMUL.FTZ R12, R13, R14 ;  /* 0x0000000e0d0c7220 */ /* 0x000fe20000410000 */
[----:B------:R-:W-:-:S03]  /*05c0*/  FMUL.FTZ R8, R14, 0.5 ;  /* 0x3f0000000e087820 */ /* 0x000fc60000410000 */
[----:B------:R-:W-:-:S04]  /*05d0*/  FFMA R13, -R12, R12, R13 ;  /* 0x0000000c0c0d7223 */ /* 0x000fc8000000010d */
[----:B------:R-:W-:-:S07]  /*05e0*/  FFMA R12, R13, R8, R12 ;  /* 0x000000080d0c7223 */ /* 0x000fce000000000c */
.L_x_9:
[----:B------:R-:W-:Y:S05]  /*05f0*/  BSYNC.RECONVERGENT B0 ;  /* 0x0000000000007941 */ /* 0x000fea0003800200 */
.L_x_7:
        /* <DEDUP_REMOVED lines=8> */
.L_x_11:
[----:B------:R-:W0:Y:S02]  /*0680*/  MUFU.RCP R25, R12 ;  /* 0x0000000c00197308 */ /* 0x000e240000001000 */
[----:B0-----:R-:W-:-:S04]  /*0690*/  FFMA R8, R25, R12, -1 ;  /* 0xbf80000019087423 */ /* 0x001fc8000000000c */
[----:B------:R-:W-:-:S04]  /*06a0*/  FADD.FTZ R8, -R8, -RZ ;  /* 0x800000ff08087221 */ /* 0x000fc80000010100 */
[----:B------:R-:W-:-:S07]  /*06b0*/  FFMA R25, R25, R8, R25 ;  /* 0x0000000819197223 */ /* 0x000fce0000000019 */
.L_x_12:
[----:B------:R-:W-:Y:S05]  /*06c0*/  BSYNC.RECONVERGENT B0 ;  /* 0x0000000000007941 */ /* 0x000fea0003800200 */
.L_x_10:
[----:B------:R-:W0:Y:S01]  /*06d0*/  LDS.128 R8, [UR6] ;  /* 0x00000006ff087984 */ /* 0x000e220008000c00 */
        /* <DEDUP_REMOVED lines=21> */
.L_x_14:
[----:B------:R-:W-:Y:S01]  /*0830*/  FMUL.FTZ R12, R13, R14 ;  /* 0x0000000e0d0c7220 */ /* 0x000fe20000410000 */
[----:B------:R-:W-:-:S03]  /*0840*/  FMUL.FTZ R14, R14, 0.5 ;  /* 0x3f0000000e0e7820 */ /* 0x000fc60000410000 */
[----:B------:R-:W-:-:S04]  /*0850*/  FFMA R13, -R12, R12, R13 ;  /* 0x0000000c0c0d7223 */ /* 0x000fc8000000010d */
[----:B------:R-:W-:-:S07]  /*0860*/  FFMA R12, R13, R14, R12 ;  /* 0x0000000e0d0c7223 */ /* 0x000fce000000000c */
.L_x_15:
[----:B------:R-:W-:Y:S05]  /*0870*/  BSYNC.RECONVERGENT B0 ;  /* 0x0000000000007941 */ /* 0x000fea0003800200 */
.L_x_13:
        /* <DEDUP_REMOVED lines=8> */
.L_x_17:
[----:B------:R-:W0:Y:S02]  /*0900*/  MUFU.RCP R25, R12 ;  /* 0x0000000c00197308 */ /* 0x000e240000001000 */
[----:B0-----:R-:W-:-:S04]  /*0910*/  FFMA R13, R25, R12, -1 ;  /* 0xbf800000190d7423 */ /* 0x001fc8000000000c */
[----:B------:R-:W-:-:S04]  /*0920*/  FADD.FTZ R14, -R13, -RZ ;  /* 0x800000ff0d0e7221 */ /* 0x000fc80000010100 */
[----:B------:R-:W-:-:S07]  /*0930*/  FFMA R25, R25, R14, R25 ;  /* 0x0000000e19197223 */ /* 0x000fce0000000019 */
.L_x_18:
[----:B------:R-:W-:Y:S05]  /*0940*/  BSYNC.RECONVERGENT B0 ;  /* 0x0000000000007941 */ /* 0x000fea0003800200 */
.L_x_16:
[----:B------:R-:W0:Y:S01]  /*0950*/  LDS.128 R12, [UR6+0x10] ;  /* 0x00001006ff0c7984 */ /* 0x000e220008000c00 */
        /* <DEDUP_REMOVED lines=21> */
.L_x_20:
[----:B------:R-:W-:Y:S01]  /*0ab0*/  FMUL.FTZ R12, R13, R14 ;  /* 0x0000000e0d0c7220 */ /* 0x000fe20000410000 */
[----:B------:R-:W-:-:S03]  /*0ac0*/  FMUL.FTZ R8, R14, 0.5 ;  /* 0x3f0000000e087820 */ /* 0x000fc60000410000 */
[----:B------:R-:W-:-:S04]  /*0ad0*/  FFMA R13, -R12, R12, R13 ;  /* 0x0000000c0c0d7223 */ /* 0x000fc8000000010d */
[----:B------:R-:W-:-:S07]  /*0ae0*/  FFMA R12, R13, R8, R12 ;  /* 0x000000080d0c7223 */ /* 0x000fce000000000c */
.L_x_21:
[----:B------:R-:W-:Y:S05]  /*0af0*/  BSYNC.RECONVERGENT B0 ;  /* 0x0000000000007941 */ /* 0x000fea0003800200 */
.L_x_19:
        /* <DEDUP_REMOVED lines=8> */
.L_x_23:
[----:B------:R-:W0:Y:S02]  /*0b80*/  MUFU.RCP R25, R12 ;  /* 0x0000000c00197308 */ /* 0x000e240000001000 */
[----:B0-----:R-:W-:-:S04]  /*0b90*/  FFMA R8, R25, R12, -1 ;  /* 0xbf80000019087423 */ /* 0x001fc8000000000c */
[----:B------:R-:W-:-:S04]  /*0ba0*/  FADD.FTZ R8, -R8, -RZ ;  /* 0x800000ff08087221 */ /* 0x000fc80000010100 */
[----:B------:R-:W-:-:S07]  /*0bb0*/  FFMA R25, R25, R8, R25 ;  /* 0x0000000819197223 */ /* 0x000fce0000000019 */
.L_x_24:
[----:B------:R-:W-:Y:S05]  /*0bc0*/  BSYNC.RECONVERGENT B0 ;  /* 0x0000000000007941 */ /* 0x000fea0003800200 */
.L_x_22:
[----:B------:R-:W-:Y:S01]  /*0bd0*/  IADD3 R7, PT, PT, R7, 0x4, RZ ;  /* 0x0000000407077810 */ /* 0x000fe20007ffe0ff */
[----:B------:R-:W-:Y:S01]  /*0be0*/  FMUL R15, R15, R25 ;  /* 0x000000190f0f7220 */ /* 0x000fe20000400000 */
[----:B------:R-:W-:Y:S02]  /*0bf0*/  UIADD3 UR6, UPT, UPT, UR6, 0x40, URZ ;  /* 0x0000004006067890 */ /* 0x000fe4000fffe0ff */
[----:B------:R-:W-:Y:S01]  /*0c00*/  ISETP.NE.AND P0, PT, R7, RZ, PT ;  /* 0x000000ff0700720c */ /* 0x000fe20003f05270 */
[-C--:B------:R-:W-:Y:S01]  /*0c10*/  FFMA R8, R28, R15.reuse, R19 ;  /* 0x0000000f1c087223 */ /* 0x080fe20000000013 */
[-C--:B------:R-:W-:Y:S01]  /*0c20*/  FFMA R9, R16, R15.reuse, R9 ;  /* 0x0000000f10097223 */ /* 0x080fe20000000009 */
[----:B------:R-:W-:-:S10]  /*0c30*/  FFMA R10, R17, R15, R10 ;  /* 0x0000000f110a7223 */ /* 0x000fd4000000000a */
[----:B------:R-:W-:Y:S05]  /*0c40*/  @P0 BRA `(.L_x_25) ;  /* 0xfffffff400700947 */ /* 0x000fea000383ffff */
[----:B------:R-:W-:-:S07]  /*0c50*/  MOV R7, R21 ;  /* 0x0000001500077202 */ /* 0x000fce0000000f00 */
.L_x_0:
[----:B------:R-:W-:-:S13]  /*0c60*/  ISETP.NE.AND P0, PT, R22, RZ, PT ;  /* 0x000000ff1600720c */ /* 0x000fda0003f05270 */
[----:B------:R-:W-:Y:S05]  /*0c70*/  @!P0 BRA `(.L_x_26) ;  /* 0x0000000800008947 */ /* 0x000fea0003800000 */
[----:B------:R-:W-:-:S13]  /*0c80*/  ISETP.NE.AND P0, PT, R22, 0x1, PT ;  /* 0x000000011600780c */ /* 0x000fda0003f05270 */
[----:B------:R-:W-:Y:S05]  /*0c90*/  @!P0 BRA `(.L_x_27) ;  /* 0x0000000400488947 */ /* 0x000fea0003800000 */
[----:B------:R-:W-:Y:S01]  /*0ca0*/  LEA R19, R7, UR5, 0x4 ;  /* 0x0000000507137c11 */ /* 0x000fe2000f8e20ff */
[----:B------:R-:W-:Y:S04]  /*0cb0*/  BSSY.RECONVERGENT B0, `(.L_x_28) ;  /* 0x0000016000007945 */ /* 0x000fe80003800200 */
[----:B0-----:R-:W0:Y:S02]  /*0cc0*/  LDS.128 R12, [R19] ;  /* 0x00000000130c7984 */ /* 0x001e240000000c00 */
        /* <DEDUP_REMOVED lines=16> */
.L_x_29:
[----:B------:R-:W-:Y:S01]  /*0dd0*/  FMUL.FTZ R12, R13, R14 ;  /* 0x0000000e0d0c7220 */ /* 0x000fe20000410000 */
[----:B------:R-:W-:-:S03]  /*0de0*/  FMUL.FTZ R14, R14, 0.5 ;  /* 0x3f0000000e0e7820 */ /* 0x000fc60000410000 */
[----:B------:R-:W-:-:S04]  /*0df0*/  FFMA R13, -R12, R12, R13 ;  /* 0x0000000c0c0d7223 */ /* 0x000fc8000000010d */
[----:B------:R-:W-:-:S07]  /*0e00*/  FFMA R12, R13, R14, R12 ;  /* 0x0000000e0d0c7223 */ /* 0x000fce000000000c */
.L_x_30:
[----:B------:R-:W-:Y:S05]  /*0e10*/  BSYNC.RECONVERGENT B0 ;  /* 0x0000000000007941 */ /* 0x000fea0003800200 */
.L_x_28:
        /* <DEDUP_REMOVED lines=8> */
.L_x_32:
[----:B------:R-:W0:Y:S02]  /*0ea0*/  MUFU.RCP R25, R12 ;  /* 0x0000000c00197308 */ /* 0x000e240000001000 */
[----:B0-----:R-:W-:-:S04]  /*0eb0*/  FFMA R13, R25, R12, -1 ;  /* 0xbf800000190d7423 */ /* 0x001fc8000000000c */
[----:B------:R-:W-:-:S04]  /*0ec0*/  FADD.FTZ R14, -R13, -RZ ;  /* 0x800000ff0d0e7221 */ /* 0x000fc80000010100 */
[----:B------:R-:W-:-:S07]  /*0ed0*/  FFMA R25, R25, R14, R25 ;  /* 0x0000000e19197223 */ /* 0x000fce0000000019 */
.L_x_33:
[----:B------:R-:W-:Y:S05]  /*0ee0*/  BSYNC.RECONVERGENT B0 ;  /* 0x0000000000007941 */ /* 0x000fea0003800200 */
.L_x_31:
[----:B------:R-:W0:Y:S01]  /*0ef0*/  LDS.128 R16, [R19+0x10] ;  /* 0x0000100013107984 */ /* 0x000e220000000c00 */
        /* <DEDUP_REMOVED lines=21> */
.L_x_35:
[----:B------:R-:W-:Y:S01]  /*1050*/  FMUL.FTZ R12, R13, R14 ;  /* 0x0000000e0d0c7220 */ /* 0x000fe20000410000 */
[----:B------:R-:W-:-:S03]  /*1060*/  FMUL.FTZ R8, R14, 0.5 ;  /* 0x3f0000000e087820 */ /* 0x000fc60000410000 */
[----:B------:R-:W-:-:S04]  /*1070*/  FFMA R13, -R12, R12, R13 ;  /* 0x0000000c0c0d7223 */ /* 0x000fc8000000010d */
[----:B------:R-:W-:-:S07]  /*1080*/  FFMA R12, R13, R8, R12 ;  /* 0x000000080d0c7223 */ /* 0x000fce000000000c */
.L_x_36:
[----:B------:R-:W-:Y:S05]  /*1090*/  BSYNC.RECONVERGENT B0 ;  /* 0x0000000000007941 */ /* 0x000fea0003800200 */
.L_x_34:
        /* <DEDUP_REMOVED lines=8> */
.L_x_38:
[----:B------:R-:W0:Y:S02]  /*1120*/  MUFU.RCP R25, R12 ;  /* 0x0000000c00197308 */ /* 0x000e240000001000 */
[----:B0-----:R-:W-:-:S04]  /*1130*/  FFMA R8, R25, R12, -1 ;  /* 0xbf80000019087423 */ /* 0x001fc8000000000c */
[----:B------:R-:W-:-:S04]  /*1140*/  FADD.FTZ R8, -R8, -RZ ;  /* 0x800000ff08087221 */ /* 0x000fc80000010100 */
[----:B------:R-:W-:-:S07]  /*1150*/  FFMA R25, R25, R8, R25 ;  /* 0x0000000819197223 */ /* 0x000fce0000000019 */
.L_x_39:
[----:B------:R-:W-:Y:S05]  /*1160*/  BSYNC.RECONVERGENT B0 ;  /* 0x0000000000007941 */ /* 0x000fea0003800200 */
.L_x_37:
[----:B------:R-:W-:Y:S01]  /*1170*/  FMUL R19, R19, R25 ;  /* 0x0000001913137220 */ /* 0x000fe20000400000 */
[----:B------:R-:W-:-:S03]  /*1180*/  IADD3 R7, PT, PT, R7, 0x2, RZ ;  /* 0x0000000207077810 */ /* 0x000fc60007ffe0ff */
[-C--:B------:R-:W-:Y:S01]  /*1190*/  FFMA R8, R16, R19.reuse, R11 ;  /* 0x0000001310087223 */ /* 0x080fe2000000000b */
[-C--:B------:R-:W-:Y:S01]  /*11a0*/  FFMA R9, R17, R19.reuse, R24 ;  /* 0x0000001311097223 */ /* 0x080fe20000000018 */
[----:B------:R-:W-:-:S07]  /*11b0*/  FFMA R10, R28, R19, R29 ;  /* 0x000000131c0a7223 */ /* 0x000fce000000001d */
.L_x_27:
[----:B------:R-:W-:-:S13]  /*11c0*/  LOP3.LUT P0, RZ, R3, 0x1, RZ, 0xc0, !PT ;  /* 0x0000000103ff7812 */ /* 0x000fda000780c0ff */
[----:B------:R-:W-:Y:S05]  /*11d0*/  @!P0 BRA `(.L_x_26) ;  /* 0x0000000000a88947 */ /* 0x000fea0003800000 */
[----:B0-----:R-:W-:Y:S01]  /*11e0*/  LEA R12, R7, UR5, 0x4 ;  /* 0x00000005070c7c11 */ /* 0x001fe2000f8e20ff */
[----:B------:R-:W-:Y:S05]  /*11f0*/  BSSY.RECONVERGENT B0, `(.L_x_40) ;  /* 0x0000017000007945 */ /* 0x000fea0003800200 */
[----:B------:R-:W0:Y:S02]  /*1200*/  LDS.128 R12, [R12] ;  /* 0x000000000c0c7984 */ /* 0x000e240000000c00 */
        /* <DEDUP_REMOVED lines=12> */
[----:B------:R-:W-:Y:S02]  /*12d0*/  MOV R13, R17 ;  /* 0x00000011000d7202 */ /* 0x000fe40000000f00 */
[----:B------:R-:W-:-:S07]  /*12e0*/  MOV R12, 0x1300 ;  /* 0x00001300000c7802 */ /* 0x000fce0000000f00 */
[----:B------:R-:W-:Y:S05]  /*12f0*/  CALL.REL.NOINC `($__internal_1_$__cuda_sm20_sqrt_rn_f32_slowpath) ;  /* 0x0000000400507944 */ /* 0x000fea0003c00000 */
[----:B------:R-:W-:Y:S01]  /*1300*/  MOV R12, R27 ;  /* 0x0000001b000c7202 */ /* 0x000fe20000000f00 */
[----:B------:R-:W-:Y:S06]  /*1310*/  BRA `(.L_x_42) ;  /* 0x0000000000107947 */ /* 0x000fec0003800000 */
.L_x_41:
[----:B------:R-:W-:Y:S01]  /*1320*/  FMUL.FTZ R12, R17, R14 ;  /* 0x0000000e110c7220 */ /* 0x000fe20000410000 */
[----:B------:R-:W-:-:S03]  /*1330*/  FMUL.FTZ R14, R14, 0.5 ;  /* 0x3f0000000e0e7820 */ /* 0x000fc60000410000 */
[----:B------:R-:W-:-:S04]  /*1340*/  FFMA R13, -R12, R12, R17 ;  /* 0x0000000c0c0d7223 */ /* 0x000fc80000000111 */
[----:B------:R-:W-:-:S07]  /*1350*/  FFMA R12, R13, R14, R12 ;  /* 0x0000000e0d0c7223 */ /* 0x000fce000000000c */
.L_x_42:
[----:B------:R-:W-:Y:S05]  /*1360*/  BSYNC.RECONVERGENT B0 ;  /* 0x0000000000007941 */ /* 0x000fea0003800200 */
.L_x_40:
        /* <DEDUP_REMOVED lines=8> */
.L_x_44:
[----:B------:R-:W0:Y:S02]  /*13f0*/  MUFU.RCP R25, R12 ;  /* 0x0000000c00197308 */ /* 0x000e240000001000 */
[----:B0-----:R-:W-:-:S04]  /*1400*/  FFMA R13, R25, R12, -1 ;  /* 0xbf800000190d7423 */ /* 0x001fc8000000000c */
[----:B------:R-:W-:-:S04]  /*1410*/  FADD.FTZ R14, -R13, -RZ ;  /* 0x800000ff0d0e7221 */ /* 0x000fc80000010100 */
[----:B------:R-:W-:-:S07]  /*1420*/  FFMA R25, R25, R14, R25 ;  /* 0x0000000e19197223 */ /* 0x000fce0000000019 */
.L_x_45:
[----:B------:R-:W-:Y:S05]  /*1430*/  BSYNC.RECONVERGENT B0 ;  /* 0x0000000000007941 */ /* 0x000fea0003800200 */
.L_x_43:
[----:B------:R-:W-:-:S04]  /*1440*/  FMUL R15, R15, R25 ;  /* 0x000000190f0f7220 */ /* 0x000fc80000400000 */
[-C--:B------:R-:W-:Y:S01]  /*1450*/  FFMA R8, R7, R15.reuse, R8 ;  /* 0x0000000f07087223 */ /* 0x080fe20000000008 */
[-C--:B------:R-:W-:Y:S01]  /*1460*/  FFMA R9, R16, R15.reuse, R9 ;  /* 0x0000000f10097223 */ /* 0x080fe20000000009 */
[----:B------:R-:W-:-:S07]  /*1470*/  FFMA R10, R11, R15, R10 ;  /* 0x0000000f0b0a7223 */ /* 0x000fce000000000a */
.L_x_26:
[----:B------:R-:W-:Y:S06]  /*1480*/  BAR.SYNC.DEFER_BLOCKING 0x0 ;  /* 0x0000000000007b1d */ /* 0x000fec0000010000 */
[----:B------:R-:W-:Y:S05]  /*1490*/  BRA.U UP0, `(.L_x_46) ;  /* 0xffffffed00287547 */ /* 0x000fea000b83ffff */
[----:B------:R-:W1:Y:S01]  /*14a0*/  LDC.64 R2, c[0x0][0x388] ;  /* 0x0000e200ff027b82 */ /* 0x000e620000000a00 */
[----:B------:R-:W-:Y:S02]  /*14b0*/  HFMA2 R11, -RZ, RZ, 0, 0 ;  /* 0x00000000ff0b7431 */ /* 0x000fe400000001ff */
[----:B-1----:R-:W-:-:S05]  /*14c0*/  IMAD.WIDE R2, R0, 0x10, R2 ;  /* 0x0000001000027825 */ /* 0x002fca00078e0202 */
[----:B------:R-:W-:Y:S01]  /*14d0*/  STG.E.128 desc[UR8][R2.64], R8 ;  /* 0x0000000802007986 */ /* 0x000fe2000c101d08 */
[----:B------:R-:W-:Y:S05]  /*14e0*/  EXIT ;  /* 0x000000000000794d */ /* 0x000fea0003800000 */
        .weak           $__internal_0_$__cuda_sm20_rcp_rn_f32_slowpath
        .type           $__internal_0_$__cuda_sm20_rcp_rn_f32_slowpath,@function
        .size           $__internal_0_$__cuda_sm20_rcp_rn_f32_slowpath,($__internal_1_$__cuda_sm20_sqrt_rn_f32_slowpath - $__internal_0_$__cuda_sm20_rcp_rn_f32_slowpath)
$__internal_0_$__cuda_sm20_rcp_rn_f32_slowpath:
[----:B------:R-:W-:Y:S01]  /*14f0*/  SHF.L.U32 R13, R12, 0x1, RZ ;  /* 0x000000010c0d7819 */ /* 0x000fe200000006ff */
[----:B------:R-:W-:Y:S03]  /*1500*/  BSSY.RECONVERGENT B1, `(.L_x_47) ;  /* 0x0000030000017945 */ /* 0x000fe60003800200 */
[----:B------:R-:W-:-:S04]  /*1510*/  SHF.R.U32.HI R13, RZ, 0x18, R13 ;  /* 0x00000018ff0d7819 */ /* 0x000fc8000001160d */
[----:B------:R-:W-:-:S13]  /*1520*/  ISETP.NE.U32.AND P0, PT, R13, RZ, PT ;  /* 0x000000ff0d00720c */ /* 0x000fda0003f05070 */
[----:B------:R-:W-:Y:S05]  /*1530*/  @P0 BRA `(.L_x_48) ;  /* 0x0000000000280947 */ /* 0x000fea0003800000 */
[----:B------:R-:W-:-:S04]  /*1540*/  SHF.L.U32 R13, R12, 0x1, RZ ;  /* 0x000000010c0d7819 */ /* 0x000fc800000006ff */
[----:B------:R-:W-:-:S13]  /*1550*/  ISETP.NE.AND P0, PT, R13, RZ, PT ;  /* 0x000000ff0d00720c */ /* 0x000fda0003f05270 */
[----:B------:R-:W-:Y:S01]  /*1560*/  @P0 FFMA R18, R12, 1.84467440737095516160e+19, RZ ;  /* 0x5f8000000c120823 */ /* 0x000fe200000000ff */
[----:B------:R-:W-:Y:S08]  /*1570*/  @!P0 MUFU.RCP R25, R12 ;  /* 0x0000000c00198308 */ /* 0x000ff00000001000 */
[----:B------:R-:W0:Y:S02]  /*1580*/  @P0 MUFU.RCP R13, R18 ;  /* 0x00000012000d0308 */ /* 0x000e240000001000 */
[----:B0-----:R-:W-:-:S04]  /*1590*/  @P0 FFMA R26, R18, R13, -1 ;  /* 0xbf800000121a0423 */ /* 0x001fc8000000000d */
[----:B------:R-:W-:-:S04]  /*15a0*/  @P0 FADD.FTZ R26, -R26, -RZ ;  /* 0x800000ff1a1a0221 */ /* 0x000fc80000010100 */
[----:B------:R-:W-:-:S04]  /*15b0*/  @P0 FFMA R26, R13, R26, R13 ;  /* 0x0000001a0d1a0223 */ /* 0x000fc8000000000d */
[----:B------:R-:W-:Y:S01]  /*15c0*/  @P0 FFMA R25, R26, 1.84467440737095516160e+19, RZ ;  /* 0x5f8000001a190823 */ /* 0x000fe200000000ff */
[----:B------:R-:W-:Y:S06]  /*15d0*/  BRA `(.L_x_49) ;  /* 0x0000000000887947 */ /* 0x000fec0003800000 */
.L_x_48:
[----:B------:R-:W-:-:S04]  /*15e0*/  IADD3 R25, PT, PT, R13, -0xfd, RZ ;  /* 0xffffff030d197810 */ /* 0x000fc80007ffe0ff */
[----:B------:R-:W-:-:S13]  /*15f0*/  ISETP.GT.U32.AND P0, PT, R25, 0x1, PT ;  /* 0x000000011900780c */ /* 0x000fda0003f04070 */
[----:B------:R-:W-:Y:S05]  /*1600*/  @P0 BRA `(.L_x_50) ;  /* 0x0000000000780947 */ /* 0x000fea0003800000 */
[----:B------:R-:W-:-:S04]  /*1610*/  LOP3.LUT R27, R12, 0x7fffff, RZ, 0xc0, !PT ;  /* 0x007fffff0c1b7812 */ /* 0x000fc800078ec0ff */
[----:B------:R-:W-:-:S04]  /*1620*/  LOP3.LUT R27, R27, 0x3f800000, RZ, 0xfc, !PT ;  /* 0x3f8000001b1b7812 */ /* 0x000fc800078efcff */
[----:B------:R-:W0:Y:S02]  /*1630*/  MUFU.RCP R26, R27 ;  /* 0x0000001b001a7308 */ /* 0x000e240000001000 */
[----:B0-----:R-:W-:-:S04]  /*1640*/  FFMA R18, R27, R26, -1 ;  /* 0xbf8000001b127423 */ /* 0x001fc8000000001a */
[----:B------:R-:W-:-:S04]  /*1650*/  FADD.FTZ R18, -R18, -RZ ;  /* 0x800000ff12127221 */ /* 0x000fc80000010100 */
[CCC-:B------:R-:W-:Y:S01]  /*1660*/  FFMA.RM R27, R26.reuse, R18.reuse, R26.reuse ;  /* 0x000000121a1b7223 */ /* 0x1c0fe2000000401a */
[----:B------:R-:W-:Y:S01]  /*1670*/  FFMA.RP R18, R26, R18, R26 ;  /* 0x000000121a127223 */ /* 0x000fe2000000801a */
[----:B------:R-:W-:-:S04]  /*1680*/  MOV R26, 0x3 ;  /* 0x00000003001a7802 */ /* 0x000fc80000000f00 */
[C---:B------:R-:W-:Y:S02]  /*1690*/  FSETP.NEU.FTZ.AND P0, PT, R27.reuse, R18, PT ;  /* 0x000000121b00720b */ /* 0x040fe40003f1d000 */
[----:B------:R-:W-:Y:S02]  /*16a0*/  LOP3.LUT R27, R27, 0x7fffff, RZ, 0xc0, !PT ;  /* 0x007fffff1b1b7812 */ /* 0x000fe400078ec0ff */
[----:B------:R-:W-:Y:S02]  /*16b0*/  SHF.L.U32 R26, R26, R25, RZ ;  /* 0x000000191a1a7219 */ /* 0x000fe400000006ff */
[----:B------:R-:W-:Y:S02]  /*16c0*/  LOP3.LUT R27, R27, 0x800000, RZ, 0xfc, !PT ;  /* 0x008000001b1b7812 */ /* 0x000fe400078efcff */
[----:B------:R-:W-:Y:S02]  /*16d0*/  SEL R18, RZ, 0xffffffff, !P0 ;  /* 0xffffffffff127807 */ /* 0x000fe40004000000 */
[----:B------:R-:W-:-:S02]  /*16e0*/  LOP3.LUT R26, R26, R27, RZ, 0xc0, !PT ;  /* 0x0000001b1a1a7212 */ /* 0x000fc400078ec0ff */
[----:B------:R-:W-:Y:S02]  /*16f0*/  IADD3 R18, PT, PT, -R18, RZ, RZ ;  /* 0x000000ff12127210 */ /* 0x000fe40007ffe1ff */
[-C--:B------:R-:W-:Y:S02]  /*1700*/  SHF.R.U32.HI R26, RZ, R25.reuse, R26 ;  /* 0x00000019ff1a7219 */ /* 0x080fe4000001161a */
[----:B------:R-:W-:Y:S02]  /*1710*/  LOP3.LUT P1, RZ, R18, R25, R27, 0xf8, !PT ;  /* 0x0000001912ff7212 */ /* 0x000fe4000782f81b */
[C---:B------:R-:W-:Y:S02]  /*1720*/  LOP3.LUT P0, RZ, R26.reuse, 0x1, RZ, 0xc0, !PT ;  /* 0x000000011aff7812 */ /* 0x040fe4000780c0ff */
[----:B------:R-:W-:-:S04]  /*1730*/  LOP3.LUT P2, RZ, R26, 0x2, RZ, 0xc0, !PT ;  /* 0x000000021aff7812 */ /* 0x000fc8000784c0ff */
[----:B------:R-:W-:Y:S02]  /*1740*/  PLOP3.LUT P0, PT, P0, P1, P2, 0xe0, 0x0 ;  /* 0x000000000000781c */ /* 0x000fe40000703c20 */
[----:B------:R-:W-:Y:S02]  /*1750*/  LOP3.LUT P1, RZ, R12, 0x7fffff, RZ, 0xc0, !PT ;  /* 0x007fffff0cff7812 */ /* 0x000fe4000782c0ff */
[----:B------:R-:W-:-:S04]  /*1760*/  SEL R18, RZ, 0x1, !P0 ;  /* 0x00000001ff127807 */ /* 0x000fc80004000000 */
[----:B------:R-:W-:-:S04]  /*1770*/  IADD3 R18, PT, PT, -R18, RZ, RZ ;  /* 0x000000ff12127210 */ /* 0x000fc80007ffe1ff */
[----:B------:R-:W-:Y:S02]  /*1780*/  ISETP.GE.AND P0, PT, R18, RZ, PT ;  /* 0x000000ff1200720c */ /* 0x000fe40003f06270 */
[----:B------:R-:W-:-:S04]  /*1790*/  IADD3 R18, PT, PT, R13, -0xfc, RZ ;  /* 0xffffff040d127810 */ /* 0x000fc80007ffe0ff */
[----:B------:R-:W-:-:S07]  /*17a0*/  SHF.R.U32.HI R25, RZ, R18, R27 ;  /* 0x00000012ff197219 */ /* 0x000fce000001161b */
[----:B------:R-:W-:-:S04]  /*17b0*/  @!P0 IADD3 R25, PT, PT, R25, 0x1, RZ ;  /* 0x0000000119198810 */ /* 0x000fc80007ffe0ff */
[----:B------:R-:W-:-:S04]  /*17c0*/  @!P1 SHF.L.U32 R25, R25, 0x1, RZ ;  /* 0x0000000119199819 */ /* 0x000fc800000006ff */
[----:B------:R-:W-:Y:S01]  /*17d0*/  LOP3.LUT R25, R25, 0x80000000, R12, 0xf8, !PT ;  /* 0x8000000019197812 */ /* 0x000fe200078ef80c */
[----:B------:R-:W-:Y:S06]  /*17e0*/  BRA `(.L_x_49) ;  /* 0x0000000000047947 */ /* 0x000fec0003800000 */
.L_x_50:
[----:B------:R0:W1:Y:S02]  /*17f0*/  MUFU.RCP R25, R12 ;  /* 0x0000000c00197308 */ /* 0x0000640000001000 */
.L_x_49:
[----:B------:R-:W-:Y:S05]  /*1800*/  BSYNC.RECONVERGENT B1 ;  /* 0x0000000000017941 */ /* 0x000fea0003800200 */
.L_x_47:
[----:B------:R-:W-:Y:S01]  /*1810*/  HFMA2 R13, -RZ, RZ, 0, 0 ;  /* 0x00000000ff0d7431 */ /* 0x000fe200000001ff */
[----:B0-----:R-:W-:-:S04]  /*1820*/  MOV R12, R14 ;  /* 0x0000000e000c7202 */ /* 0x001fc80000000f00 */
[----:B-1----:R-:W-:Y:S05]  /*1830*/  RET.REL.NODEC R12 `(_Z16calculate_forcesPvS_) ;  /* 0xffffffe40cf07950 */ /* 0x002fea0003c3ffff */
        .weak           $__internal_1_$__cuda_sm20_sqrt_rn_f32_slowpath
        .type           $__internal_1_$__cuda_sm20_sqrt_rn_f32_slowpath,@function
        .size           $__internal_1_$__cuda_sm20_sqrt_rn_f32_slowpath,(.L_x_54 - $__internal_1_$__cuda_sm20_sqrt_rn_f32_slowpath)
$__internal_1_$__cuda_sm20_sqrt_rn_f32_slowpath:
[----:B------:R-:W-:-:S13]  /*1840*/  LOP3.LUT P0, RZ, R13, 0x7fffffff, RZ, 0xc0, !PT ;  /* 0x7fffffff0dff7812 */ /* 0x000fda000780c0ff */
[----:B------:R-:W-:Y:S01]  /*1850*/  @!P0 MOV R27, R13 ;  /* 0x0000000d001b8202 */ /* 0x000fe20000000f00 */
[----:B------:R-:W-:Y:S06]  /*1860*/  @!P0 BRA `(.L_x_51) ;  /* 0x0000000000408947 */ /* 0x000fec0003800000 */
[----:B------:R-:W-:-:S13]  /*1870*/  FSETP.GEU.FTZ.AND P0, PT, R13, RZ, PT ;  /* 0x000000ff0d00720b */ /* 0x000fda0003f1e000 */
[----:B------:R-:W-:Y:S01]  /*1880*/  @!P0 MOV R27, 0x7fffffff ;  /* 0x7fffffff001b8802 */ /* 0x000fe20000000f00 */
[----:B------:R-:W-:Y:S06]  /*1890*/  @!P0 BRA `(.L_x_51) ;  /* 0x0000000000348947 */ /* 0x000fec0003800000 */
[----:B------:R-:W-:-:S13]  /*18a0*/  FSETP.GTU.FTZ.AND P0, PT, |R13|, +INF , PT ;  /* 0x7f8000000d00780b */ /* 0x000fda0003f1c200 */
[----:B------:R-:W-:Y:S01]  /*18b0*/  @P0 FADD.FTZ R27, R13, 1 ;  /* 0x3f8000000d1b0421 */ /* 0x000fe20000010000 */
[----:B------:R-:W-:Y:S06]  /*18c0*/  @P0 BRA `(.L_x_51) ;  /* 0x0000000000280947 */ /* 0x000fec0003800000 */
[----:B------:R-:W-:-:S13]  /*18d0*/  FSETP.NEU.FTZ.AND P0, PT, |R13|, +INF , PT ;  /* 0x7f8000000d00780b */ /* 0x000fda0003f1d200 */
[----:B------:R-:W-:-:S04]  /*18e0*/  @P0 FFMA R26, R13, 1.84467440737095516160e+19, RZ ;  /* 0x5f8000000d1a0823 */ /* 0x000fc800000000ff */
[----:B------:R-:W0:Y:S02]  /*18f0*/  @P0 MUFU.RSQ R27, R26 ;  /* 0x0000001a001b0308 */ /* 0x000e240000001400 */
[----:B0-----:R-:W-:Y:S01]  /*1900*/  @P0 FMUL.FTZ R25, R26, R27 ;  /* 0x0000001b1a190220 */ /* 0x001fe20000410000 */
[----:B------:R-:W-:Y:S01]  /*1910*/  @P0 FMUL.FTZ R14, R27, 0.5 ;  /* 0x3f0000001b0e0820 */ /* 0x000fe20000410000 */
[----:B------:R-:W-:Y:S02]  /*1920*/  @!P0 MOV R27, R13 ;  /* 0x0000000d001b8202 */ /* 0x000fe40000000f00 */
[----:B------:R-:W-:-:S04]  /*1930*/  @P0 FADD.FTZ R18, -R25, -RZ ;  /* 0x800000ff19120221 */ /* 0x000fc80000010100 */
[----:B------:R-:W-:-:S04]  /*1940*/  @P0 FFMA R18, R25, R18, R26 ;  /* 0x0000001219120223 */ /* 0x000fc8000000001a */
[----:B------:R-:W-:-:S04]  /*1950*/  @P0 FFMA R14, R18, R14, R25 ;  /* 0x0000000e120e0223 */ /* 0x000fc80000000019 */
[----:B------:R-:W-:-:S07]  /*1960*/  @P0 FMUL.FTZ R27, R14, 2.3283064365386962891e-10 ;  /* 0x2f8000000e1b0820 */ /* 0x000fce0000410000 */
.L_x_51:
[----:B------:R-:W-:-:S04]  /*1970*/  HFMA2 R13, -RZ, RZ, 0, 0 ;  /* 0x00000000ff0d7431 */ /* 0x000fc800000001ff */
[----:B------:R-:W-:Y:S05]  /*1980*/  RET.REL.NODEC R12 `(_Z16calculate_forcesPvS_) ;  /* 0xffffffe40c9c7950 */ /* 0x000fea0003c3ffff */
.L_x_52:
[----:B------:R-:W-:-:S00]  /*1990*/  BRA `(.L_x_52) ;  /* 0xfffffffc00fc7947 */ /* 0x000fc0000383ffff */
[----:B------:R-:W-:-:S00]  /*19a0*/  NOP ;  /* 0x0000000000007918 */ /* 0x000fc00000000000 */
        /* <DEDUP_REMOVED lines=13> */
.L_x_54:


//--------------------- .nv.shared._Z16calculate_forcesPvS_ --------------------------
	.section	.nv.shared._Z16calculate_forcesPvS_,"aw",@nobits
	.sectionflags	@""
	.align	16
	.zero		1024


//--------------------- .nv.shared.reserved.0     --------------------------
	.section	.nv.shared.reserved.0,"aw",@nobits
	.weak		__nv_reservedSMEM_offset_0_alias
	.size		__nv_reservedSMEM_offset_0_alias, 0, 64
	.other		__nv_reservedSMEM_offset_0_alias,@"STO_CUDA_RESERVED_SHARED STV_DEFAULT"
__nv_reservedSMEM_offset_0_alias:
	.zero		0
	.zero		64


//--------------------- .nv.constant0._Z16calculate_forcesPvS_ --------------------------
	.section	.nv.constant0._Z16calculate_forcesPvS_,"a",@progbits
	.sectionflags	@""
	.align	4
.nv.constant0._Z16calculate_forcesPvS_:
	.zero		912


//--------------------- SYMBOLS --------------------------

	.type		.nv.reservedSmem.offset0,@object
	.size		.nv.reservedSmem.offset0,0x4
	.type		.nv.reservedSmem.cap,@object
	.size		.nv.reservedSmem.cap,0x4
